//
// Generated by NVIDIA NVVM Compiler
//
// Compiler Build ID: CL-36424714
// Cuda compilation tools, release 13.0, V13.0.88
// Based on NVVM 20.0.0
//

.version 9.0
.target sm_100
.address_size 64

	// .globl	_Z3fooPdi
.extern .func  (.param .b32 func_retval0) vprintf
(
	.param .b64 vprintf_param_0,
	.param .b64 vprintf_param_1
)
;
.global .align 1 .b8 $str[5] = {37, 108, 102, 10};

.visible .entry _Z3fooPdi(
	.param .u64 .ptr .align 1 _Z3fooPdi_param_0,
	.param .u32 _Z3fooPdi_param_1
)
{
	.local .align 8 .b8 	__local_depot0[8];
	.reg .b64 	%SP;
	.reg .b64 	%SPL;
	.reg .pred 	%p<2>;
	.reg .b32 	%r<8>;
	.reg .b64 	%rd<9>;
	.reg .b64 	%fd<3>;

	mov.u64 	%SPL, __local_depot0;
	cvta.local.u64 	%SP, %SPL;
	ld.param.u64 	%rd1, [_Z3fooPdi_param_0];
	ld.param.u32 	%r2, [_Z3fooPdi_param_1];
	mov.u32 	%r3, %tid.x;
	mov.u32 	%r4, %ctaid.x;
	mov.u32 	%r5, %ntid.x;
	mad.lo.s32 	%r1, %r4, %r5, %r3;
	setp.ge.s32 	%p1, %r1, %r2;
	@%p1 bra 	$L__BB0_2;
	add.u64 	%rd2, %SP, 0;
	add.u64 	%rd3, %SPL, 0;
	cvta.to.global.u64 	%rd4, %rd1;
	mul.wide.s32 	%rd5, %r1, 8;
	add.s64 	%rd6, %rd4, %rd5;
	ld.global.f64 	%fd1, [%rd6];
	add.f64 	%fd2, %fd1, 0d3FF0000000000000;
	st.global.f64 	[%rd6], %fd2;
	st.local.f64 	[%rd3], %fd2;
	mov.u64 	%rd7, $str;
	cvta.global.u64 	%rd8, %rd7;
	{ // callseq 0, 0
	.param .b64 param0;
	st.param.b64 	[param0], %rd8;
	.param .b64 param1;
	st.param.b64 	[param1], %rd2;
	.param .b32 retval0;
	call.uni (retval0), 
	vprintf, 
	(
	param0, 
	param1
	);
	ld.param.b32 	%r6, [retval0];
	} // callseq 0
$L__BB0_2:
	ret;

}


// ===== COMPILED SASS (sm_100) =====

	.target	sm_100

	.elftype	@"ET_EXEC"


//--------------------- .note.nv.tkinfo           --------------------------
	.section	.note.nv.tkinfo,"",@"SHT_NOTE"
	.sectionflags	@"SHF_NOTE_NV_TKINFO"
	.tkinfo
        /*0018*/ 	.word	0x00000002
        /*0030*/ 	.string	""
        /*0030*/ 	.string	"ptxas"
        /*0030*/ 	.string	"Cuda compilation tools, release 13.0, V13.0.88"
        /*0030*/ 	.string	"Build cuda_13.0.r13.0/compiler.36424714_0"
        /*0030*/ 	.string	"-arch sm_100 -m 64 "



//--------------------- .note.nv.cuinfo           --------------------------
	.section	.note.nv.cuinfo,"",@"SHT_NOTE"
	.sectionflags	@"SHF_NOTE_NV_CUINFO"
        /*0018*/ 	.short	0x0002
        /*001a*/ 	.short	0x0064
        /*001c*/ 	.short	0x0082
	.zero		2


//--------------------- .nv.info                  --------------------------
	.section	.nv.info,"",@"SHT_CUDA_INFO"
	.align	4


	//----- nvinfo : EIATTR_REGCOUNT
	.align		4
        /*0000*/ 	.byte	0x04, 0x2f
        /*0002*/ 	.short	(.L_2 - .L_1)
	.align		4
.L_1:
        /*0004*/ 	.word	index@(_Z3fooPdi)
        /*0008*/ 	.word	0x00000018


	//----- nvinfo : EIATTR_FRAME_SIZE
	.align		4
.L_2:
        /*000c*/ 	.byte	0x04, 0x11
        /*000e*/ 	.short	(.L_4 - .L_3)
	.align		4
.L_3:
        /*0010*/ 	.word	index@(_Z3fooPdi)
        /*0014*/ 	.word	0x00000008


	//----- nvinfo : EIATTR_MIN_STACK_SIZE
	.align		4
.L_4:
        /*0018*/ 	.byte	0x04, 0x12
        /*001a*/ 	.short	(.L_6 - .L_5)
	.align		4
.L_5:
        /*001c*/ 	.word	index@(_Z3fooPdi)
        /*0020*/ 	.word	0x00000008
.L_6:


//--------------------- .nv.compat                --------------------------
	.section	.nv.compat,"",@"SHT_CUDA_COMPAT_INFO"
	.align	4
        /*0000*/ 	.byte	0x02, 0x09, 0x00, 0x00, 0x02, 0x02, 0x01, 0x00, 0x02, 0x05, 0x05, 0x00, 0x03, 0x07, 0x01, 0x01
        /*0010*/ 	.byte	0x02, 0x03, 0x00, 0x00, 0x02, 0x06, 0x01, 0x00, 0x04, 0x0b, 0x08, 0x00, 0x01, 0x00, 0x00, 0x00
        /*0020*/ 	.byte	0x00, 0x00, 0x00, 0x00


//--------------------- .nv.info._Z3fooPdi        --------------------------
	.section	.nv.info._Z3fooPdi,"",@"SHT_CUDA_INFO"
	.sectionflags	@""
	.align	4


	//----- nvinfo : EIATTR_CUDA_API_VERSION
	.align		4
        /*0000*/ 	.byte	0x04, 0x37
        /*0002*/ 	.short	(.L_8 - .L_7)
.L_7:
        /*0004*/ 	.word	0x00000082


	//----- nvinfo : EIATTR_KPARAM_INFO
	.align		4
.L_8:
        /*0008*/ 	.byte	0x04, 0x17
        /*000a*/ 	.short	(.L_10 - .L_9)
.L_9:
        /*000c*/ 	.word	0x00000000
        /*0010*/ 	.short	0x0001
        /*0012*/ 	.short	0x0008
        /*0014*/ 	.byte	0x00, 0xf0, 0x11, 0x00


	//----- nvinfo : EIATTR_KPARAM_INFO
	.align		4
.L_10:
        /*0018*/ 	.byte	0x04, 0x17
        /*001a*/ 	.short	(.L_12 - .L_11)
.L_11:
        /*001c*/ 	.word	0x00000000
        /*0020*/ 	.short	0x0000
        /*0022*/ 	.short	0x0000
        /*0024*/ 	.byte	0x00, 0xf5, 0x21, 0x00


	//----- nvinfo : EIATTR_SPARSE_MMA_MASK
	.align		4
.L_12:
        /*0028*/ 	.byte	0x03, 0x50
        /*002a*/ 	.short	0x0000


	//----- nvinfo : EIATTR_MAXREG_COUNT
	.align		4
        /*002c*/ 	.byte	0x03, 0x1b
        /*002e*/ 	.short	0x00ff


	//----- nvinfo : EIATTR_EXTERNS
	.align		4
        /*0030*/ 	.byte	0x04, 0x0f
        /*0032*/ 	.short	(.L_14 - .L_13)


	//   ....[0]....
	.align		4
.L_13:
        /*0034*/ 	.word	index@(vprintf)


	//----- nvinfo : EIATTR_MERCURY_ISA_VERSION
	.align		4
.L_14:
        /*0038*/ 	.byte	0x03, 0x5f
        /*003a*/ 	.short	0x0101


	//----- nvinfo : EIATTR_VRC_CTA_INIT_COUNT
	.align		4
        /*003c*/ 	.byte	0x02, 0x4a
	.zero		1
	.zero		1


	//----- nvinfo : EIATTR_SYSCALL_OFFSETS
	.align		4
        /*0040*/ 	.byte	0x04, 0x46
        /*0042*/ 	.short	(.L_16 - .L_15)


	//   ....[0]....
.L_15:
        /*0044*/ 	.word	0x000001a0


	//----- nvinfo : EIATTR_EXIT_INSTR_OFFSETS
	.align		4
.L_16:
        /*0048*/ 	.byte	0x04, 0x1c
        /*004a*/ 	.short	(.L_18 - .L_17)


	//   ....[0]....
.L_17:
        /*004c*/ 	.word	0x000000c0


	//   ....[1]....
        /*0050*/ 	.word	0x000001b0


	//----- nvinfo : EIATTR_CRS_STACK_SIZE
	.align		4
.L_18:
        /*0054*/ 	.byte	0x04, 0x1e
        /*0056*/ 	.short	(.L_20 - .L_19)
.L_19:
        /*0058*/ 	.word	0x00000000


	//----- nvinfo : EIATTR_CBANK_PARAM_SIZE
	.align		4
.L_20:
        /*005c*/ 	.byte	0x03, 0x19
        /*005e*/ 	.short	0x000c


	//----- nvinfo : EIATTR_PARAM_CBANK
	.align		4
        /*0060*/ 	.byte	0x04, 0x0a
        /*0062*/ 	.short	(.L_22 - .L_21)
	.align		4
.L_21:
        /*0064*/ 	.word	index@(.nv.constant0._Z3fooPdi)
        /*0068*/ 	.short	0x0380
        /*006a*/ 	.short	0x000c


	//----- nvinfo : EIATTR_SW_WAR
	.align		4
.L_22:
        /*006c*/ 	.byte	0x04, 0x36
        /*006e*/ 	.short	(.L_24 - .L_23)
.L_23:
        /*0070*/ 	.word	0x00000008
.L_24:


//--------------------- .nv.callgraph             --------------------------
	.section	.nv.callgraph,"",@"SHT_CUDA_CALLGRAPH"
	.align	4
	.sectionentsize	8
	.align		4
        /*0000*/ 	.word	0x00000000
	.align		4
        /*0004*/ 	.word	0xffffffff
	.align		4
        /*0008*/ 	.word	index@(_Z3fooPdi)
	.align		4
        /*000c*/ 	.word	index@(vprintf)
	.align		4
        /*0010*/ 	.word	0x00000000
	.align		4
        /*0014*/ 	.word	0xfffffffe
	.align		4
        /*0018*/ 	.word	0x00000000
	.align		4
        /*001c*/ 	.word	0xfffffffd
	.align		4
        /*0020*/ 	.word	0x00000000
	.align		4
        /*0024*/ 	.word	0xfffffffc


//--------------------- .nv.constant4             --------------------------
	.section	.nv.constant4,"a",@progbits
	.align	8
	.align		8
.nv.constant4:
        /*0000*/ 	.dword	vprintf
	.align		8
        /*0008*/ 	.dword	$str


//--------------------- .text._Z3fooPdi           --------------------------
	.section	.text._Z3fooPdi,"ax",@progbits
	.align	128
        .global         _Z3fooPdi
        .type           _Z3fooPdi,@function
        .size           _Z3fooPdi,(.L_x_2 - _Z3fooPdi)
        .other          _Z3fooPdi,@"STO_CUDA_ENTRY STV_DEFAULT"
_Z3fooPdi:
.text._Z3fooPdi:
[----:B------:R-:W0:Y:S01]  /*0000*/  LDC R1, c[0x0][0x37c] ;  /* 0x0000df00ff017b82 */ /* 0x000e220000000800 */
[----:B------:R-:W1:Y:S01]  /*0010*/  S2R R5, SR_TID.X ;  /* 0x0000000000057919 */ /* 0x000e620000002100 */
[----:B------:R-:W2:Y:S06]  /*0020*/  LDCU UR5, c[0x0][0x2fc] ;  /* 0x00005f80ff0577ac */ /* 0x000eac0008000800 */
[----:B------:R-:W1:Y:S01]  /*0030*/  S2UR UR6, SR_CTAID.X ;  /* 0x00000000000679c3 */ /* 0x000e620000002500 */
[----:B0-----:R-:W-:Y:S01]  /*0040*/  VIADD R1, R1, 0xfffffff8 ;  /* 0xfffffff801017836 */ /* 0x001fe20000000000 */
[----:B------:R-:W0:Y:S01]  /*0050*/  LDCU UR7, c[0x0][0x388] ;  /* 0x00007100ff0777ac */ /* 0x000e220008000800 */
[----:B------:R-:W3:Y:S05]  /*0060*/  LDCU UR4, c[0x0][0x2f8] ;  /* 0x00005f00ff0477ac */ /* 0x000eea0008000800 */
[----:B------:R-:W1:Y:S01]  /*0070*/  LDC R0, c[0x0][0x360] ;  /* 0x0000d800ff007b82 */ /* 0x000e620000000800 */
[----:B---3--:R-:W-:-:S05]  /*0080*/  IADD3 R6, P1, PT, R1, UR4, RZ ;  /* 0x0000000401067c10 */ /* 0x008fca000ff3e0ff */
[----:B--2---:R-:W-:Y:S02]  /*0090*/  IMAD.X R7, RZ, RZ, UR5, P1 ;  /* 0x00000005ff077e24 */ /* 0x004fe400088e06ff */
[----:B-1----:R-:W-:-:S05]  /*00a0*/  IMAD R5, R0, UR6, R5 ;  /* 0x0000000600057c24 */ /* 0x002fca000f8e0205 */
[----:B0-----:R-:W-:-:S13]  /*00b0*/  ISETP.GE.AND P0, PT, R5, UR7, PT ;  /* 0x0000000705007c0c */ /* 0x001fda000bf06270 */
[----:B------:R-:W-:Y:S05]  /*00c0*/  @P0 EXIT ;  /* 0x000000000000094d */ /* 0x000fea0003800000 */
[----:B------:R-:W0:Y:S01]  /*00d0*/  LDC.64 R2, c[0x0][0x380] ;  /* 0x0000e000ff027b82 */ /* 0x000e220000000a00 */
[----:B------:R-:W1:Y:S01]  /*00e0*/  LDCU.64 UR4, c[0x0][0x358] ;  /* 0x00006b00ff0477ac */ /* 0x000e620008000a00 */
[----:B------:R-:W-:Y:S01]  /*00f0*/  MOV R0, 0x0 ;  /* 0x0000000000007802 */ /* 0x000fe20000000f00 */
[----:B------:R-:W2:Y:S01]  /*0100*/  LDCU.64 UR6, c[0x4][0x8] ;  /* 0x01000100ff0677ac */ /* 0x000ea20008000a00 */
[----:B0-----:R-:W-:-:S05]  /*0110*/  IMAD.WIDE R2, R5, 0x8, R2 ;  /* 0x0000000805027825 */ /* 0x001fca00078e0202 */
[----:B-1----:R-:W3:Y:S01]  /*0120*/  LDG.E.64 R8, desc[UR4][R2.64] ;  /* 0x0000000402087981 */ /* 0x002ee2000c1e1b00 */
[----:B------:R0:W1:Y:S01]  /*0130*/  LDC.64 R10, c[0x4][R0] ;  /* 0x01000000000a7b82 */ /* 0x0000620000000a00 */
[----:B--2---:R-:W-:Y:S01]  /*0140*/  MOV R4, UR6 ;  /* 0x0000000600047c02 */ /* 0x004fe20008000f00 */
[----:B------:R-:W-:Y:S01]  /*0150*/  IMAD.U32 R5, RZ, RZ, UR7 ;  /* 0x00000007ff057e24 */ /* 0x000fe2000f8e00ff */
[----:B---3--:R-:W-:-:S07]  /*0160*/  DADD R8, R8, 1 ;  /* 0x3ff0000008087429 */ /* 0x008fce0000000000 */
[----:B------:R0:W-:Y:S04]  /*0170*/  STG.E.64 desc[UR4][R2.64], R8 ;  /* 0x0000000802007986 */ /* 0x0001e8000c101b04 */
[----:B-1----:R0:W-:Y:S02]  /*0180*/  STL.64 [R1], R8 ;  /* 0x0000000801007387 */ /* 0x0021e40000100a00 */
[----:B------:R-:W-:-:S07]  /*0190*/  LEPC R20, `(.L_x_0) ;  /* 0x000000001014794e */ /* 0x000fce0000000000 */
[----:B0-----:R-:W-:Y:S05]  /*01a0*/  CALL.ABS.NOINC R10 ;  /* 0x000000000a007343 */ /* 0x001fea0003c00000 */
.L_x_0:
[----:B------:R-:W-:Y:S05]  /*01b0*/  EXIT ;  /* 0x000000000000794d */ /* 0x000fea0003800000 */
.L_x_1:
[----:B------:R-:W-:-:S00]  /*01c0*/  BRA `(.L_x_1) ;  /* 0xfffffffc00fc7947 */ /* 0x000fc0000383ffff */
[----:B------:R-:W-:-:S00]  /*01d0*/  NOP ;  /* 0x0000000000007918 */ /* 0x000fc00000000000 */
        /* <DEDUP_REMOVED lines=10> */
.L_x_2:


//--------------------- .nv.global.init           --------------------------
	.section	.nv.global.init,"aw",@progbits
.nv.global.init:
	.type		$str,@object
	.size		$str,(.L_0 - $str)
$str:
        /*0000*/ 	.byte	0x25, 0x6c, 0x66, 0x0a, 0x00
.L_0:


//--------------------- .nv.shared.reserved.0     --------------------------
	.section	.nv.shared.reserved.0,"aw",@nobits
	.weak		__nv_reservedSMEM_offset_0_alias
	.size		__nv_reservedSMEM_offset_0_alias, 0, 64
	.other		__nv_reservedSMEM_offset_0_alias,@"STO_CUDA_RESERVED_SHARED STV_DEFAULT"
__nv_reservedSMEM_offset_0_alias:
	.zero		0
	.zero		64


//--------------------- .nv.constant0._Z3fooPdi   --------------------------
	.section	.nv.constant0._Z3fooPdi,"a",@progbits
	.sectionflags	@""
	.align	4
.nv.constant0._Z3fooPdi:
	.zero		908


//--------------------- SYMBOLS --------------------------

	.type		.nv.reservedSmem.offset0,@object
	.size		.nv.reservedSmem.offset0,0x4
	.type		vprintf,@function
